//
// Generated by NVIDIA NVVM Compiler
//
// Compiler Build ID: CL-36424714
// Cuda compilation tools, release 13.0, V13.0.88
// Based on NVVM 20.0.0
//

.version 9.0
.target sm_100
.address_size 64

	// .globl	convolution_relu_layer

.visible .entry convolution_relu_layer(
	.param .u64 .ptr .align 1 convolution_relu_layer_param_0,
	.param .u64 .ptr .align 1 convolution_relu_layer_param_1,
	.param .u64 .ptr .align 1 convolution_relu_layer_param_2
)
{
	.reg .pred 	%p<2>;
	.reg .b32 	%r<6>;
	.reg .b64 	%rd<19>;
	.reg .b64 	%fd<77>;

	ld.param.u64 	%rd1, [convolution_relu_layer_param_0];
	ld.param.u64 	%rd2, [convolution_relu_layer_param_1];
	ld.param.u64 	%rd3, [convolution_relu_layer_param_2];
	cvta.to.global.u64 	%rd4, %rd2;
	cvta.to.global.u64 	%rd5, %rd1;
	mov.u32 	%r1, %ctaid.x;
	mov.u32 	%r2, %tid.x;
	mov.u32 	%r3, %tid.y;
	mul.lo.s32 	%r4, %r2, 5;
	mul.lo.s32 	%r5, %r3, 5;
	mul.wide.u32 	%rd6, %r1, 200;
	add.s64 	%rd7, %rd4, %rd6;
	mul.wide.u32 	%rd8, %r4, 800;
	add.s64 	%rd9, %rd5, %rd8;
	mul.wide.u32 	%rd10, %r5, 8;
	add.s64 	%rd11, %rd9, %rd10;
	ld.global.f64 	%fd1, [%rd11];
	ld.global.f64 	%fd2, [%rd7];
	fma.rn.f64 	%fd3, %fd1, %fd2, 0d0000000000000000;
	ld.global.f64 	%fd4, [%rd11+8];
	ld.global.f64 	%fd5, [%rd7+8];
	fma.rn.f64 	%fd6, %fd4, %fd5, %fd3;
	ld.global.f64 	%fd7, [%rd11+16];
	ld.global.f64 	%fd8, [%rd7+16];
	fma.rn.f64 	%fd9, %fd7, %fd8, %fd6;
	ld.global.f64 	%fd10, [%rd11+24];
	ld.global.f64 	%fd11, [%rd7+24];
	fma.rn.f64 	%fd12, %fd10, %fd11, %fd9;
	ld.global.f64 	%fd13, [%rd11+32];
	ld.global.f64 	%fd14, [%rd7+32];
	fma.rn.f64 	%fd15, %fd13, %fd14, %fd12;
	ld.global.f64 	%fd16, [%rd11+800];
	ld.global.f64 	%fd17, [%rd7+40];
	fma.rn.f64 	%fd18, %fd16, %fd17, %fd15;
	ld.global.f64 	%fd19, [%rd11+808];
	ld.global.f64 	%fd20, [%rd7+48];
	fma.rn.f64 	%fd21, %fd19, %fd20, %fd18;
	ld.global.f64 	%fd22, [%rd11+816];
	ld.global.f64 	%fd23, [%rd7+56];
	fma.rn.f64 	%fd24, %fd22, %fd23, %fd21;
	ld.global.f64 	%fd25, [%rd11+824];
	ld.global.f64 	%fd26, [%rd7+64];
	fma.rn.f64 	%fd27, %fd25, %fd26, %fd24;
	ld.global.f64 	%fd28, [%rd11+832];
	ld.global.f64 	%fd29, [%rd7+72];
	fma.rn.f64 	%fd30, %fd28, %fd29, %fd27;
	ld.global.f64 	%fd31, [%rd11+1600];
	ld.global.f64 	%fd32, [%rd7+80];
	fma.rn.f64 	%fd33, %fd31, %fd32, %fd30;
	ld.global.f64 	%fd34, [%rd11+1608];
	ld.global.f64 	%fd35, [%rd7+88];
	fma.rn.f64 	%fd36, %fd34, %fd35, %fd33;
	ld.global.f64 	%fd37, [%rd11+1616];
	ld.global.f64 	%fd38, [%rd7+96];
	fma.rn.f64 	%fd39, %fd37, %fd38, %fd36;
	ld.global.f64 	%fd40, [%rd11+1624];
	ld.global.f64 	%fd41, [%rd7+104];
	fma.rn.f64 	%fd42, %fd40, %fd41, %fd39;
	ld.global.f64 	%fd43, [%rd11+1632];
	ld.global.f64 	%fd44, [%rd7+112];
	fma.rn.f64 	%fd45, %fd43, %fd44, %fd42;
	ld.global.f64 	%fd46, [%rd11+2400];
	ld.global.f64 	%fd47, [%rd7+120];
	fma.rn.f64 	%fd48, %fd46, %fd47, %fd45;
	ld.global.f64 	%fd49, [%rd11+2408];
	ld.global.f64 	%fd50, [%rd7+128];
	fma.rn.f64 	%fd51, %fd49, %fd50, %fd48;
	ld.global.f64 	%fd52, [%rd11+2416];
	ld.global.f64 	%fd53, [%rd7+136];
	fma.rn.f64 	%fd54, %fd52, %fd53, %fd51;
	ld.global.f64 	%fd55, [%rd11+2424];
	ld.global.f64 	%fd56, [%rd7+144];
	fma.rn.f64 	%fd57, %fd55, %fd56, %fd54;
	ld.global.f64 	%fd58, [%rd11+2432];
	ld.global.f64 	%fd59, [%rd7+152];
	fma.rn.f64 	%fd60, %fd58, %fd59, %fd57;
	ld.global.f64 	%fd61, [%rd11+3200];
	ld.global.f64 	%fd62, [%rd7+160];
	fma.rn.f64 	%fd63, %fd61, %fd62, %fd60;
	ld.global.f64 	%fd64, [%rd11+3208];
	ld.global.f64 	%fd65, [%rd7+168];
	fma.rn.f64 	%fd66, %fd64, %fd65, %fd63;
	ld.global.f64 	%fd67, [%rd11+3216];
	ld.global.f64 	%fd68, [%rd7+176];
	fma.rn.f64 	%fd69, %fd67, %fd68, %fd66;
	ld.global.f64 	%fd70, [%rd11+3224];
	ld.global.f64 	%fd71, [%rd7+184];
	fma.rn.f64 	%fd72, %fd70, %fd71, %fd69;
	ld.global.f64 	%fd73, [%rd11+3232];
	ld.global.f64 	%fd74, [%rd7+192];
	fma.rn.f64 	%fd75, %fd73, %fd74, %fd72;
	cvta.to.global.u64 	%rd12, %rd3;
	mul.wide.u32 	%rd13, %r1, 3200;
	add.s64 	%rd14, %rd12, %rd13;
	mul.wide.u32 	%rd15, %r2, 160;
	add.s64 	%rd16, %rd14, %rd15;
	mul.wide.u32 	%rd17, %r3, 8;
	add.s64 	%rd18, %rd16, %rd17;
	setp.lt.f64 	%p1, %fd75, 0d0000000000000000;
	selp.f64 	%fd76, 0d0000000000000000, %fd75, %p1;
	st.global.f64 	[%rd18], %fd76;
	ret;

}


// ===== COMPILED SASS (sm_100) =====

	.target	sm_100

	.elftype	@"ET_EXEC"


//--------------------- .note.nv.tkinfo           --------------------------
	.section	.note.nv.tkinfo,"",@"SHT_NOTE"
	.sectionflags	@"SHF_NOTE_NV_TKINFO"
	.tkinfo
        /*0018*/ 	.word	0x00000002
        /*0030*/ 	.string	""
        /*0030*/ 	.string	"ptxas"
        /*0030*/ 	.string	"Cuda compilation tools, release 13.0, V13.0.88"
        /*0030*/ 	.string	"Build cuda_13.0.r13.0/compiler.36424714_0"
        /*0030*/ 	.string	"-arch sm_100 -m 64 "



//--------------------- .note.nv.cuinfo           --------------------------
	.section	.note.nv.cuinfo,"",@"SHT_NOTE"
	.sectionflags	@"SHF_NOTE_NV_CUINFO"
        /*0018*/ 	.short	0x0002
        /*001a*/ 	.short	0x0064
        /*001c*/ 	.short	0x0082
	.zero		2


//--------------------- .nv.info                  --------------------------
	.section	.nv.info,"",@"SHT_CUDA_INFO"
	.align	4


	//----- nvinfo : EIATTR_REGCOUNT
	.align		4
        /*0000*/ 	.byte	0x04, 0x2f
        /*0002*/ 	.short	(.L_1 - .L_0)
	.align		4
.L_0:
        /*0004*/ 	.word	index@(convolution_relu_layer)
        /*0008*/ 	.word	0x00000020


	//----- nvinfo : EIATTR_FRAME_SIZE
	.align		4
.L_1:
        /*000c*/ 	.byte	0x04, 0x11
        /*000e*/ 	.short	(.L_3 - .L_2)
	.align		4
.L_2:
        /*0010*/ 	.word	index@(convolution_relu_layer)
        /*0014*/ 	.word	0x00000000


	//----- nvinfo : EIATTR_MIN_STACK_SIZE
	.align		4
.L_3:
        /*0018*/ 	.byte	0x04, 0x12
        /*001a*/ 	.short	(.L_5 - .L_4)
	.align		4
.L_4:
        /*001c*/ 	.word	index@(convolution_relu_layer)
        /*0020*/ 	.word	0x00000000
.L_5:


//--------------------- .nv.compat                --------------------------
	.section	.nv.compat,"",@"SHT_CUDA_COMPAT_INFO"
	.align	4
        /*0000*/ 	.byte	0x02, 0x09, 0x00, 0x00, 0x02, 0x02, 0x01, 0x00, 0x02, 0x05, 0x05, 0x00, 0x03, 0x07, 0x01, 0x01
        /*0010*/ 	.byte	0x02, 0x03, 0x00, 0x00, 0x02, 0x06, 0x01, 0x00, 0x04, 0x0b, 0x08, 0x00, 0x01, 0x00, 0x00, 0x00
        /*0020*/ 	.byte	0x00, 0x00, 0x00, 0x00


//--------------------- .nv.info.convolution_relu_layer --------------------------
	.section	.nv.info.convolution_relu_layer,"",@"SHT_CUDA_INFO"
	.sectionflags	@""
	.align	4


	//----- nvinfo : EIATTR_CUDA_API_VERSION
	.align		4
        /*0000*/ 	.byte	0x04, 0x37
        /*0002*/ 	.short	(.L_7 - .L_6)
.L_6:
        /*0004*/ 	.word	0x00000082


	//----- nvinfo : EIATTR_KPARAM_INFO
	.align		4
.L_7:
        /*0008*/ 	.byte	0x04, 0x17
        /*000a*/ 	.short	(.L_9 - .L_8)
.L_8:
        /*000c*/ 	.word	0x00000000
        /*0010*/ 	.short	0x0002
        /*0012*/ 	.short	0x0010
        /*0014*/ 	.byte	0x00, 0xf5, 0x21, 0x00


	//----- nvinfo : EIATTR_KPARAM_INFO
	.align		4
.L_9:
        /*0018*/ 	.byte	0x04, 0x17
        /*001a*/ 	.short	(.L_11 - .L_10)
.L_10:
        /*001c*/ 	.word	0x00000000
        /*0020*/ 	.short	0x0001
        /*0022*/ 	.short	0x0008
        /*0024*/ 	.byte	0x00, 0xf5, 0x21, 0x00


	//----- nvinfo : EIATTR_KPARAM_INFO
	.align		4
.L_11:
        /*0028*/ 	.byte	0x04, 0x17
        /*002a*/ 	.short	(.L_13 - .L_12)
.L_12:
        /*002c*/ 	.word	0x00000000
        /*0030*/ 	.short	0x0000
        /*0032*/ 	.short	0x0000
        /*0034*/ 	.byte	0x00, 0xf5, 0x21, 0x00


	//----- nvinfo : EIATTR_SPARSE_MMA_MASK
	.align		4
.L_13:
        /*0038*/ 	.byte	0x03, 0x50
        /*003a*/ 	.short	0x0000


	//----- nvinfo : EIATTR_MAXREG_COUNT
	.align		4
        /*003c*/ 	.byte	0x03, 0x1b
        /*003e*/ 	.short	0x00ff


	//----- nvinfo : EIATTR_MERCURY_ISA_VERSION
	.align		4
        /*0040*/ 	.byte	0x03, 0x5f
        /*0042*/ 	.short	0x0101


	//----- nvinfo : EIATTR_VRC_CTA_INIT_COUNT
	.align		4
        /*0044*/ 	.byte	0x02, 0x4a
	.zero		1
	.zero		1


	//----- nvinfo : EIATTR_EXIT_INSTR_OFFSETS
	.align		4
        /*0048*/ 	.byte	0x04, 0x1c
        /*004a*/ 	.short	(.L_15 - .L_14)


	//   ....[0]....
.L_14:
        /*004c*/ 	.word	0x000005f0


	//----- nvinfo : EIATTR_CBANK_PARAM_SIZE
	.align		4
.L_15:
        /*0050*/ 	.byte	0x03, 0x19
        /*0052*/ 	.short	0x0018


	//----- nvinfo : EIATTR_PARAM_CBANK
	.align		4
        /*0054*/ 	.byte	0x04, 0x0a
        /*0056*/ 	.short	(.L_17 - .L_16)
	.align		4
.L_16:
        /*0058*/ 	.word	index@(.nv.constant0.convolution_relu_layer)
        /*005c*/ 	.short	0x0380
        /*005e*/ 	.short	0x0018


	//----- nvinfo : EIATTR_SW_WAR
	.align		4
.L_17:
        /*0060*/ 	.byte	0x04, 0x36
        /*0062*/ 	.short	(.L_19 - .L_18)
.L_18:
        /*0064*/ 	.word	0x00000008
.L_19:


//--------------------- .nv.callgraph             --------------------------
	.section	.nv.callgraph,"",@"SHT_CUDA_CALLGRAPH"
	.align	4
	.sectionentsize	8
	.align		4
        /*0000*/ 	.word	0x00000000
	.align		4
        /*0004*/ 	.word	0xffffffff
	.align		4
        /*0008*/ 	.word	0x00000000
	.align		4
        /*000c*/ 	.word	0xfffffffe
	.align		4
        /*0010*/ 	.word	0x00000000
	.align		4
        /*0014*/ 	.word	0xfffffffd
	.align		4
        /*0018*/ 	.word	0x00000000
	.align		4
        /*001c*/ 	.word	0xfffffffc


//--------------------- .text.convolution_relu_layer --------------------------
	.section	.text.convolution_relu_layer,"ax",@progbits
	.align	128
        .global         convolution_relu_layer
        .type           convolution_relu_layer,@function
        .size           convolution_relu_layer,(.L_x_1 - convolution_relu_layer)
        .other          convolution_relu_layer,@"STO_CUDA_ENTRY STV_DEFAULT"
convolution_relu_layer:
.text.convolution_relu_layer:
[----:B------:R-:W-:Y:S01]  /*0000*/  LDC R1, c[0x0][0x37c] ;  /* 0x0000df00ff017b82 */ /* 0x000fe20000000800 */
[----:B------:R-:W0:Y:S07]  /*0010*/  S2R R18, SR_TID.X ;  /* 0x0000000000127919 */ /* 0x000e2e0000002100 */
[----:B------:R-:W1:Y:S01]  /*0020*/  LDC.64 R6, c[0x0][0x380] ;  /* 0x0000e000ff067b82 */ /* 0x000e620000000a00 */
[----:B------:R-:W2:Y:S01]  /*0030*/  LDCU.64 UR4, c[0x0][0x358] ;  /* 0x00006b00ff0477ac */ /* 0x000ea20008000a00 */
[----:B------:R-:W3:Y:S01]  /*0040*/  S2R R0, SR_TID.Y ;  /* 0x0000000000007919 */ /* 0x000ee20000002200 */
[----:B------:R-:W4:Y:S05]  /*0050*/  S2R R19, SR_CTAID.X ;  /* 0x0000000000137919 */ /* 0x000f2a0000002500 */
[----:B------:R-:W4:Y:S01]  /*0060*/  LDC.64 R8, c[0x0][0x388] ;  /* 0x0000e200ff087b82 */ /* 0x000f220000000a00 */
[----:B0-----:R-:W-:-:S05]  /*0070*/  LEA R3, R18, R18, 0x2 ;  /* 0x0000001212037211 */ /* 0x001fca00078e10ff */
[----:B-1----:R-:W-:Y:S01]  /*0080*/  IMAD.WIDE.U32 R6, R3, 0x320, R6 ;  /* 0x0000032003067825 */ /* 0x002fe200078e0006 */
[----:B---3--:R-:W-:-:S03]  /*0090*/  LEA R3, R0, R0, 0x2 ;  /* 0x0000000000037211 */ /* 0x008fc600078e10ff */
[----:B----4-:R-:W-:-:S04]  /*00a0*/  IMAD.WIDE.U32 R8, R19, 0xc8, R8 ;  /* 0x000000c813087825 */ /* 0x010fc800078e0008 */
[----:B------:R-:W-:Y:S01]  /*00b0*/  IMAD.WIDE.U32 R6, R3, 0x8, R6 ;  /* 0x0000000803067825 */ /* 0x000fe200078e0006 */
[----:B--2---:R-:W2:Y:S04]  /*00c0*/  LDG.E.64 R16, desc[UR4][R8.64] ;  /* 0x0000000408107981 */ /* 0x004ea8000c1e1b00 */
[----:B------:R-:W2:Y:S04]  /*00d0*/  LDG.E.64 R14, desc[UR4][R6.64] ;  /* 0x00000004060e7981 */ /* 0x000ea8000c1e1b00 */
[----:B------:R-:W3:Y:S04]  /*00e0*/  LDG.E.64 R2, desc[UR4][R8.64+0x8] ;  /* 0x0000080408027981 */ /* 0x000ee8000c1e1b00 */
[----:B------:R-:W3:Y:S04]  /*00f0*/  LDG.E.64 R12, desc[UR4][R6.64+0x8] ;  /* 0x00000804060c7981 */ /* 0x000ee8000c1e1b00 */
[----:B------:R-:W4:Y:S04]  /*0100*/  LDG.E.64 R4, desc[UR4][R8.64+0x10] ;  /* 0x0000100408047981 */ /* 0x000f28000c1e1b00 */
[----:B------:R-:W4:Y:S04]  /*0110*/  LDG.E.64 R10, desc[UR4][R6.64+0x10] ;  /* 0x00001004060a7981 */ /* 0x000f28000c1e1b00 */
[----:B------:R-:W5:Y:S04]  /*0120*/  LDG.E.64 R20, desc[UR4][R8.64+0x18] ;  /* 0x0000180408147981 */ /* 0x000f68000c1e1b00 */
[----:B------:R-:W5:Y:S04]  /*0130*/  LDG.E.64 R22, desc[UR4][R6.64+0x18] ;  /* 0x0000180406167981 */ /* 0x000f68000c1e1b00 */
[----:B------:R-:W5:Y:S04]  /*0140*/  LDG.E.64 R26, desc[UR4][R8.64+0xc0] ;  /* 0x0000c004081a7981 */ /* 0x000f68000c1e1b00 */
[----:B------:R-:W5:Y:S01]  /*0150*/  LDG.E.64 R28, desc[UR4][R6.64+0xca0] ;  /* 0x000ca004061c7981 */ /* 0x000f62000c1e1b00 */
[----:B--2---:R-:W-:-:S03]  /*0160*/  DFMA R24, R14, R16, RZ ;  /* 0x000000100e18722b */ /* 0x004fc600000000ff */
[----:B------:R-:W2:Y:S04]  /*0170*/  LDG.E.64 R14, desc[UR4][R8.64+0x20] ;  /* 0x00002004080e7981 */ /* 0x000ea8000c1e1b00 */
[----:B------:R-:W2:Y:S01]  /*0180*/  LDG.E.64 R16, desc[UR4][R6.64+0x20] ;  /* 0x0000200406107981 */ /* 0x000ea2000c1e1b00 */
[----:B---3--:R-:W-:-:S03]  /*0190*/  DFMA R24, R12, R2, R24 ;  /* 0x000000020c18722b */ /* 0x008fc60000000018 */
[----:B------:R-:W3:Y:S04]  /*01a0*/  LDG.E.64 R2, desc[UR4][R8.64+0x28] ;  /* 0x0000280408027981 */ /* 0x000ee8000c1e1b00 */
[----:B------:R-:W3:Y:S01]  /*01b0*/  LDG.E.64 R12, desc[UR4][R6.64+0x320] ;  /* 0x00032004060c7981 */ /* 0x000ee2000c1e1b00 */
[----:B----4-:R-:W-:-:S03]  /*01c0*/  DFMA R24, R10, R4, R24 ;  /* 0x000000040a18722b */ /* 0x010fc60000000018 */
[----:B------:R-:W4:Y:S04]  /*01d0*/  LDG.E.64 R4, desc[UR4][R8.64+0x30] ;  /* 0x0000300408047981 */ /* 0x000f28000c1e1b00 */
[----:B------:R-:W4:Y:S01]  /*01e0*/  LDG.E.64 R10, desc[UR4][R6.64+0x328] ;  /* 0x00032804060a7981 */ /* 0x000f22000c1e1b00 */
[----:B-----5:R-:W-:-:S03]  /*01f0*/  DFMA R24, R22, R20, R24 ;  /* 0x000000141618722b */ /* 0x020fc60000000018 */
[----:B------:R-:W5:Y:S04]  /*0200*/  LDG.E.64 R20, desc[UR4][R8.64+0x38] ;  /* 0x0000380408147981 */ /* 0x000f68000c1e1b00 */
[----:B------:R-:W5:Y:S01]  /*0210*/  LDG.E.64 R22, desc[UR4][R6.64+0x330] ;  /* 0x0003300406167981 */ /* 0x000f62000c1e1b00 */
[----:B--2---:R-:W-:-:S03]  /*0220*/  DFMA R24, R16, R14, R24 ;  /* 0x0000000e1018722b */ /* 0x004fc60000000018 */
        /* <DEDUP_REMOVED lines=47> */
[----:B--2---:R-:W-:-:S08]  /*0520*/  DFMA R14, R14, R16, R20 ;  /* 0x000000100e0e722b */ /* 0x004fd00000000014 */
[----:B---3--:R-:W-:Y:S01]  /*0530*/  DFMA R2, R2, R12, R14 ;  /* 0x0000000c0202722b */ /* 0x008fe2000000000e */
[----:B------:R-:W0:Y:S07]  /*0540*/  LDC.64 R12, c[0x0][0x390] ;  /* 0x0000e400ff0c7b82 */ /* 0x000e2e0000000a00 */
[----:B----4-:R-:W-:-:S08]  /*0550*/  DFMA R2, R10, R4, R2 ;  /* 0x000000040a02722b */ /* 0x010fd00000000002 */
[----:B-----5:R-:W-:-:S08]  /*0560*/  DFMA R2, R22, R24, R2 ;  /* 0x000000181602722b */ /* 0x020fd00000000002 */
[----:B------:R-:W-:Y:S01]  /*0570*/  DFMA R2, R28, R26, R2 ;  /* 0x0000001a1c02722b */ /* 0x000fe20000000002 */
[----:B0-----:R-:W-:-:S07]  /*0580*/  IMAD.WIDE.U32 R4, R19, 0xc80, R12 ;  /* 0x00000c8013047825 */ /* 0x001fce00078e000c */
[----:B------:R-:W-:Y:S01]  /*0590*/  DSETP.GEU.AND P0, PT, R2, RZ, PT ;  /* 0x000000ff0200722a */ /* 0x000fe20003f0e000 */
[----:B------:R-:W-:-:S05]  /*05a0*/  IMAD.WIDE.U32 R4, R18, 0xa0, R4 ;  /* 0x000000a012047825 */ /* 0x000fca00078e0004 */
[----:B------:R-:W-:Y:S01]  /*05b0*/  FSEL R2, R2, RZ, P0 ;  /* 0x000000ff02027208 */ /* 0x000fe20000000000 */
[----:B------:R-:W-:Y:S01]  /*05c0*/  IMAD.WIDE.U32 R4, R0, 0x8, R4 ;  /* 0x0000000800047825 */ /* 0x000fe200078e0004 */
[----:B------:R-:W-:-:S05]  /*05d0*/  FSEL R3, R3, RZ, P0 ;  /* 0x000000ff03037208 */ /* 0x000fca0000000000 */
[----:B------:R-:W-:Y:S01]  /*05e0*/  STG.E.64 desc[UR4][R4.64], R2 ;  /* 0x0000000204007986 */ /* 0x000fe2000c101b04 */
[----:B------:R-:W-:Y:S05]  /*05f0*/  EXIT ;  /* 0x000000000000794d */ /* 0x000fea0003800000 */
.L_x_0:
[----:B------:R-:W-:-:S00]  /*0600*/  BRA `(.L_x_0) ;  /* 0xfffffffc00fc7947 */ /* 0x000fc0000383ffff */
[----:B------:R-:W-:-:S00]  /*0610*/  NOP ;  /* 0x0000000000007918 */ /* 0x000fc00000000000 */
        /* <DEDUP_REMOVED lines=14> */
.L_x_1:


//--------------------- .nv.shared.reserved.0     --------------------------
	.section	.nv.shared.reserved.0,"aw",@nobits
	.weak		__nv_reservedSMEM_offset_0_alias
	.size		__nv_reservedSMEM_offset_0_alias, 0, 64
	.other		__nv_reservedSMEM_offset_0_alias,@"STO_CUDA_RESERVED_SHARED STV_DEFAULT"
__nv_reservedSMEM_offset_0_alias:
	.zero		0
	.zero		64


//--------------------- .nv.constant0.convolution_relu_layer --------------------------
	.section	.nv.constant0.convolution_relu_layer,"a",@progbits
	.sectionflags	@""
	.align	4
.nv.constant0.convolution_relu_layer:
	.zero		920


//--------------------- SYMBOLS --------------------------

	.type		.nv.reservedSmem.offset0,@object
	.size		.nv.reservedSmem.offset0,0x4
